//
// Generated by NVIDIA NVVM Compiler
//
// Compiler Build ID: CL-36424714
// Cuda compilation tools, release 13.0, V13.0.88
// Based on NVVM 20.0.0
//

.version 9.0
.target sm_100
.address_size 64

	// .globl	atan2Govaluate1X3

.visible .entry atan2Govaluate1X3(
	.param .u64 .ptr .align 1 atan2Govaluate1X3_param_0,
	.param .f32 atan2Govaluate1X3_param_1,
	.param .u64 .ptr .align 1 atan2Govaluate1X3_param_2,
	.param .u32 atan2Govaluate1X3_param_3
)
{
	.reg .pred 	%p<7>;
	.reg .b32 	%r<10>;
	.reg .b32 	%f<33>;
	.reg .b64 	%rd<8>;

	ld.param.u64 	%rd1, [atan2Govaluate1X3_param_0];
	ld.param.f32 	%f1, [atan2Govaluate1X3_param_1];
	ld.param.u64 	%rd2, [atan2Govaluate1X3_param_2];
	ld.param.u32 	%r2, [atan2Govaluate1X3_param_3];
	mov.u32 	%r3, %ctaid.y;
	mov.u32 	%r4, %nctaid.x;
	mov.u32 	%r5, %ctaid.x;
	mad.lo.s32 	%r6, %r3, %r4, %r5;
	mov.u32 	%r7, %ntid.x;
	mov.u32 	%r8, %tid.x;
	mad.lo.s32 	%r1, %r6, %r7, %r8;
	setp.ge.s32 	%p1, %r1, %r2;
	@%p1 bra 	$L__BB0_2;
	cvta.to.global.u64 	%rd3, %rd2;
	cvta.to.global.u64 	%rd4, %rd1;
	mul.wide.s32 	%rd5, %r1, 4;
	add.s64 	%rd6, %rd3, %rd5;
	ld.global.nc.f32 	%f2, [%rd6];
	abs.f32 	%f3, %f2;
	abs.f32 	%f4, %f1;
	setp.gt.f32 	%p2, %f4, %f3;
	selp.f32 	%f5, %f4, %f3, %p2;
	selp.f32 	%f6, %f3, %f4, %p2;
	div.rn.f32 	%f7, %f6, %f5;
	mul.f32 	%f8, %f7, %f7;
	fma.rn.f32 	%f9, %f8, 0f3B33710B, 0fBC807748;
	fma.rn.f32 	%f10, %f9, %f8, 0f3D2CDAB2;
	fma.rn.f32 	%f11, %f10, %f8, 0fBD992D10;
	fma.rn.f32 	%f12, %f11, %f8, 0f3DD9EA6C;
	fma.rn.f32 	%f13, %f12, %f8, 0fBE117CB1;
	fma.rn.f32 	%f14, %f13, %f8, 0f3E4CBCE0;
	fma.rn.f32 	%f15, %f14, %f8, 0fBEAAAA7D;
	mul.f32 	%f16, %f8, %f15;
	fma.rn.f32 	%f17, %f16, %f7, %f7;
	neg.f32 	%f18, %f17;
	fma.rn.f32 	%f19, 0f3F6EE581, 0f3FD774EB, %f18;
	selp.f32 	%f20, %f19, %f17, %p2;
	selp.f32 	%f21, 0f3F6EE581, 0f3FEEE581, %p2;
	selp.f32 	%f22, %f17, %f18, %p2;
	mov.b32 	%r9, %f2;
	fma.rn.f32 	%f23, %f21, 0f3FD774EB, %f22;
	setp.lt.s32 	%p3, %r9, 0;
	selp.f32 	%f24, %f23, %f20, %p3;
	add.f32 	%f25, %f4, %f3;
	setp.eq.f32 	%p4, %f5, 0f00000000;
	selp.f32 	%f26, 0f40490FDB, 0f00000000, %p3;
	setp.eq.f32 	%p5, %f3, %f4;
	selp.f32 	%f27, 0f4016CBE4, 0f3F490FDB, %p3;
	selp.f32 	%f28, %f27, %f24, %p5;
	selp.f32 	%f29, %f26, %f28, %p4;
	abs.f32 	%f30, %f25;
	setp.nan.f32 	%p6, %f30, %f30;
	copysign.f32 	%f31, %f1, %f29;
	selp.f32 	%f32, %f25, %f31, %p6;
	add.s64 	%rd7, %rd4, %rd5;
	st.global.f32 	[%rd7], %f32;
$L__BB0_2:
	ret;

}


// ===== COMPILED SASS (sm_100) =====

	.target	sm_100

	.elftype	@"ET_EXEC"


//--------------------- .note.nv.tkinfo           --------------------------
	.section	.note.nv.tkinfo,"",@"SHT_NOTE"
	.sectionflags	@"SHF_NOTE_NV_TKINFO"
	.tkinfo
        /*0018*/ 	.word	0x00000002
        /*0030*/ 	.string	""
        /*0030*/ 	.string	"ptxas"
        /*0030*/ 	.string	"Cuda compilation tools, release 13.0, V13.0.88"
        /*0030*/ 	.string	"Build cuda_13.0.r13.0/compiler.36424714_0"
        /*0030*/ 	.string	"-arch sm_100 -m 64 "



//--------------------- .note.nv.cuinfo           --------------------------
	.section	.note.nv.cuinfo,"",@"SHT_NOTE"
	.sectionflags	@"SHF_NOTE_NV_CUINFO"
        /*0018*/ 	.short	0x0002
        /*001a*/ 	.short	0x0064
        /*001c*/ 	.short	0x0082
	.zero		2


//--------------------- .nv.info                  --------------------------
	.section	.nv.info,"",@"SHT_CUDA_INFO"
	.align	4


	//----- nvinfo : EIATTR_REGCOUNT
	.align		4
        /*0000*/ 	.byte	0x04, 0x2f
        /*0002*/ 	.short	(.L_1 - .L_0)
	.align		4
.L_0:
        /*0004*/ 	.word	index@(atan2Govaluate1X3)
        /*0008*/ 	.word	0x00000012


	//----- nvinfo : EIATTR_FRAME_SIZE
	.align		4
.L_1:
        /*000c*/ 	.byte	0x04, 0x11
        /*000e*/ 	.short	(.L_3 - .L_2)
	.align		4
.L_2:
        /*0010*/ 	.word	index@($__internal_0_$__cuda_sm3x_div_rn_noftz_f32_slowpath)
        /*0014*/ 	.word	0x00000000


	//----- nvinfo : EIATTR_FRAME_SIZE
	.align		4
.L_3:
        /*0018*/ 	.byte	0x04, 0x11
        /*001a*/ 	.short	(.L_5 - .L_4)
	.align		4
.L_4:
        /*001c*/ 	.word	index@(atan2Govaluate1X3)
        /*0020*/ 	.word	0x00000000


	//----- nvinfo : EIATTR_MIN_STACK_SIZE
	.align		4
.L_5:
        /*0024*/ 	.byte	0x04, 0x12
        /*0026*/ 	.short	(.L_7 - .L_6)
	.align		4
.L_6:
        /*0028*/ 	.word	index@(atan2Govaluate1X3)
        /*002c*/ 	.word	0x00000000
.L_7:


//--------------------- .nv.compat                --------------------------
	.section	.nv.compat,"",@"SHT_CUDA_COMPAT_INFO"
	.align	4
        /*0000*/ 	.byte	0x02, 0x09, 0x00, 0x00, 0x02, 0x02, 0x01, 0x00, 0x02, 0x05, 0x05, 0x00, 0x03, 0x07, 0x01, 0x01
        /*0010*/ 	.byte	0x02, 0x03, 0x00, 0x00, 0x02, 0x06, 0x01, 0x00, 0x04, 0x0b, 0x08, 0x00, 0x01, 0x00, 0x00, 0x00
        /*0020*/ 	.byte	0x00, 0x00, 0x00, 0x00


//--------------------- .nv.info.atan2Govaluate1X3 --------------------------
	.section	.nv.info.atan2Govaluate1X3,"",@"SHT_CUDA_INFO"
	.sectionflags	@""
	.align	4


	//----- nvinfo : EIATTR_CUDA_API_VERSION
	.align		4
        /*0000*/ 	.byte	0x04, 0x37
        /*0002*/ 	.short	(.L_9 - .L_8)
.L_8:
        /*0004*/ 	.word	0x00000082


	//----- nvinfo : EIATTR_KPARAM_INFO
	.align		4
.L_9:
        /*0008*/ 	.byte	0x04, 0x17
        /*000a*/ 	.short	(.L_11 - .L_10)
.L_10:
        /*000c*/ 	.word	0x00000000
        /*0010*/ 	.short	0x0003
        /*0012*/ 	.short	0x0018
        /*0014*/ 	.byte	0x00, 0xf0, 0x11, 0x00


	//----- nvinfo : EIATTR_KPARAM_INFO
	.align		4
.L_11:
        /*0018*/ 	.byte	0x04, 0x17
        /*001a*/ 	.short	(.L_13 - .L_12)
.L_12:
        /*001c*/ 	.word	0x00000000
        /*0020*/ 	.short	0x0002
        /*0022*/ 	.short	0x0010
        /*0024*/ 	.byte	0x00, 0xf5, 0x21, 0x00


	//----- nvinfo : EIATTR_KPARAM_INFO
	.align		4
.L_13:
        /*0028*/ 	.byte	0x04, 0x17
        /*002a*/ 	.short	(.L_15 - .L_14)
.L_14:
        /*002c*/ 	.word	0x00000000
        /*0030*/ 	.short	0x0001
        /*0032*/ 	.short	0x0008
        /*0034*/ 	.byte	0x00, 0xf0, 0x11, 0x00


	//----- nvinfo : EIATTR_KPARAM_INFO
	.align		4
.L_15:
        /*0038*/ 	.byte	0x04, 0x17
        /*003a*/ 	.short	(.L_17 - .L_16)
.L_16:
        /*003c*/ 	.word	0x00000000
        /*0040*/ 	.short	0x0000
        /*0042*/ 	.short	0x0000
        /*0044*/ 	.byte	0x00, 0xf5, 0x21, 0x00


	//----- nvinfo : EIATTR_SPARSE_MMA_MASK
	.align		4
.L_17:
        /*0048*/ 	.byte	0x03, 0x50
        /*004a*/ 	.short	0x0000


	//----- nvinfo : EIATTR_MAXREG_COUNT
	.align		4
        /*004c*/ 	.byte	0x03, 0x1b
        /*004e*/ 	.short	0x00ff


	//----- nvinfo : EIATTR_MERCURY_ISA_VERSION
	.align		4
        /*0050*/ 	.byte	0x03, 0x5f
        /*0052*/ 	.short	0x0101


	//----- nvinfo : EIATTR_VRC_CTA_INIT_COUNT
	.align		4
        /*0054*/ 	.byte	0x02, 0x4a
	.zero		1
	.zero		1


	//----- nvinfo : EIATTR_EXIT_INSTR_OFFSETS
	.align		4
        /*0058*/ 	.byte	0x04, 0x1c
        /*005a*/ 	.short	(.L_19 - .L_18)


	//   ....[0]....
.L_18:
        /*005c*/ 	.word	0x000000a0


	//   ....[1]....
        /*0060*/ 	.word	0x000003f0


	//----- nvinfo : EIATTR_CRS_STACK_SIZE
	.align		4
.L_19:
        /*0064*/ 	.byte	0x04, 0x1e
        /*0066*/ 	.short	(.L_21 - .L_20)
.L_20:
        /*0068*/ 	.word	0x00000000


	//----- nvinfo : EIATTR_CBANK_PARAM_SIZE
	.align		4
.L_21:
        /*006c*/ 	.byte	0x03, 0x19
        /*006e*/ 	.short	0x001c


	//----- nvinfo : EIATTR_PARAM_CBANK
	.align		4
        /*0070*/ 	.byte	0x04, 0x0a
        /*0072*/ 	.short	(.L_23 - .L_22)
	.align		4
.L_22:
        /*0074*/ 	.word	index@(.nv.constant0.atan2Govaluate1X3)
        /*0078*/ 	.short	0x0380
        /*007a*/ 	.short	0x001c


	//----- nvinfo : EIATTR_SW_WAR
	.align		4
.L_23:
        /*007c*/ 	.byte	0x04, 0x36
        /*007e*/ 	.short	(.L_25 - .L_24)
.L_24:
        /*0080*/ 	.word	0x00000008
.L_25:


//--------------------- .nv.callgraph             --------------------------
	.section	.nv.callgraph,"",@"SHT_CUDA_CALLGRAPH"
	.align	4
	.sectionentsize	8
	.align		4
        /*0000*/ 	.word	0x00000000
	.align		4
        /*0004*/ 	.word	0xffffffff
	.align		4
        /*0008*/ 	.word	0x00000000
	.align		4
        /*000c*/ 	.word	0xfffffffe
	.align		4
        /*0010*/ 	.word	0x00000000
	.align		4
        /*0014*/ 	.word	0xfffffffd
	.align		4
        /*0018*/ 	.word	0x00000000
	.align		4
        /*001c*/ 	.word	0xfffffffc


//--------------------- .text.atan2Govaluate1X3   --------------------------
	.section	.text.atan2Govaluate1X3,"ax",@progbits
	.align	128
        .global         atan2Govaluate1X3
        .type           atan2Govaluate1X3,@function
        .size           atan2Govaluate1X3,(.L_x_14 - atan2Govaluate1X3)
        .other          atan2Govaluate1X3,@"STO_CUDA_ENTRY STV_DEFAULT"
atan2Govaluate1X3:
.text.atan2Govaluate1X3:
[----:B------:R-:W-:Y:S01]  /*0000*/  LDC R1, c[0x0][0x37c] ;  /* 0x0000df00ff017b82 */ /* 0x000fe20000000800 */
[----:B------:R-:W0:Y:S07]  /*0010*/  S2R R3, SR_TID.X ;  /* 0x0000000000037919 */ /* 0x000e2e0000002100 */
[----:B------:R-:W-:Y:S01]  /*0020*/  S2UR UR4, SR_CTAID.Y ;  /* 0x00000000000479c3 */ /* 0x000fe20000002600 */
[----:B------:R-:W1:Y:S01]  /*0030*/  LDCU UR5, c[0x0][0x370] ;  /* 0x00006e00ff0577ac */ /* 0x000e620008000800 */
[----:B------:R-:W2:Y:S06]  /*0040*/  LDCU UR7, c[0x0][0x398] ;  /* 0x00007300ff0777ac */ /* 0x000eac0008000800 */
[----:B------:R-:W1:Y:S08]  /*0050*/  S2UR UR6, SR_CTAID.X ;  /* 0x00000000000679c3 */ /* 0x000e700000002500 */
[----:B------:R-:W0:Y:S01]  /*0060*/  LDC R2, c[0x0][0x360] ;  /* 0x0000d800ff027b82 */ /* 0x000e220000000800 */
[----:B-1----:R-:W-:-:S06]  /*0070*/  UIMAD UR4, UR4, UR5, UR6 ;  /* 0x00000005040472a4 */ /* 0x002fcc000f8e0206 */
[----:B0-----:R-:W-:-:S05]  /*0080*/  IMAD R2, R2, UR4, R3 ;  /* 0x0000000402027c24 */ /* 0x001fca000f8e0203 */
[----:B--2---:R-:W-:-:S13]  /*0090*/  ISETP.GE.AND P0, PT, R2, UR7, PT ;  /* 0x0000000702007c0c */ /* 0x004fda000bf06270 */
[----:B------:R-:W-:Y:S05]  /*00a0*/  @P0 EXIT ;  /* 0x000000000000094d */ /* 0x000fea0003800000 */
[----:B------:R-:W0:Y:S01]  /*00b0*/  LDC.64 R4, c[0x0][0x390] ;  /* 0x0000e400ff047b82 */ /* 0x000e220000000a00 */
[----:B------:R-:W1:Y:S01]  /*00c0*/  LDCU.64 UR4, c[0x0][0x358] ;  /* 0x00006b00ff0477ac */ /* 0x000e620008000a00 */
[----:B------:R-:W2:Y:S01]  /*00d0*/  LDCU UR6, c[0x0][0x388] ;  /* 0x00007100ff0677ac */ /* 0x000ea20008000800 */
[----:B0-----:R-:W-:-:S06]  /*00e0*/  IMAD.WIDE R4, R2, 0x4, R4 ;  /* 0x0000000402047825 */ /* 0x001fcc00078e0204 */
[----:B-1----:R-:W2:Y:S01]  /*00f0*/  LDG.E.CONSTANT R4, desc[UR4][R4.64] ;  /* 0x0000000404047981 */ /* 0x002ea2000c1e9900 */
[----:B------:R-:W-:Y:S01]  /*0100*/  BSSY.RECONVERGENT B0, `(.L_x_0) ;  /* 0x000000f000007945 */ /* 0x000fe20003800200 */
[----:B--2---:R-:W-:-:S04]  /*0110*/  FSETP.GEU.AND P2, PT, |R4|, |UR6|, PT ;  /* 0x4000000604007c0b */ /* 0x004fc8000bf4e200 */
[C---:B------:R-:W-:Y:S02]  /*0120*/  FSEL R3, |R4|.reuse, |UR6|, P2 ;  /* 0x4000000604037c08 */ /* 0x040fe40009000200 */
[----:B------:R-:W-:Y:S02]  /*0130*/  FSEL R0, |R4|, |UR6|, !P2 ;  /* 0x4000000604007c08 */ /* 0x000fe4000d000200 */
[----:B------:R-:W0:Y:S08]  /*0140*/  MUFU.RCP R6, R3 ;  /* 0x0000000300067308 */ /* 0x000e300000001000 */
[----:B------:R-:W1:Y:S01]  /*0150*/  FCHK P0, R0, R3 ;  /* 0x0000000300007302 */ /* 0x000e620000000000 */
[----:B0-----:R-:W-:-:S04]  /*0160*/  FFMA R7, -R3, R6, 1 ;  /* 0x3f80000003077423 */ /* 0x001fc80000000106 */
[----:B------:R-:W-:-:S04]  /*0170*/  FFMA R7, R6, R7, R6 ;  /* 0x0000000706077223 */ /* 0x000fc80000000006 */
[----:B------:R-:W-:-:S04]  /*0180*/  FFMA R6, R0, R7, RZ ;  /* 0x0000000700067223 */ /* 0x000fc800000000ff */
[----:B------:R-:W-:-:S04]  /*0190*/  FFMA R8, -R3, R6, R0 ;  /* 0x0000000603087223 */ /* 0x000fc80000000100 */
[----:B------:R-:W-:Y:S01]  /*01a0*/  FFMA R6, R7, R8, R6 ;  /* 0x0000000807067223 */ /* 0x000fe20000000006 */
[----:B-1----:R-:W-:Y:S06]  /*01b0*/  @!P0 BRA `(.L_x_1) ;  /* 0x00000000000c8947 */ /* 0x002fec0003800000 */
[----:B------:R-:W-:-:S07]  /*01c0*/  MOV R6, 0x1e0 ;  /* 0x000001e000067802 */ /* 0x000fce0000000f00 */
[----:B------:R-:W-:Y:S05]  /*01d0*/  CALL.REL.NOINC `($__internal_0_$__cuda_sm3x_div_rn_noftz_f32_slowpath) ;  /* 0x0000000000887944 */ /* 0x000fea0003c00000 */
[----:B------:R-:W-:-:S07]  /*01e0*/  IMAD.MOV.U32 R6, RZ, RZ, R0 ;  /* 0x000000ffff067224 */ /* 0x000fce00078e0000 */
.L_x_1:
[----:B------:R-:W-:Y:S05]  /*01f0*/  BSYNC.RECONVERGENT B0 ;  /* 0x0000000000007941 */ /* 0x000fea0003800200 */
.L_x_0:
[----:B------:R-:W-:Y:S02]  /*0200*/  IMAD.MOV.U32 R5, RZ, RZ, 0x3b33710b ;  /* 0x3b33710bff057424 */ /* 0x000fe400078e00ff */
[----:B------:R-:W-:Y:S01]  /*0210*/  FMUL R0, R6, R6 ;  /* 0x0000000606007220 */ /* 0x000fe20000400000 */
[----:B------:R-:W0:Y:S01]  /*0220*/  LDC R9, c[0x0][0x388] ;  /* 0x0000e200ff097b82 */ /* 0x000e220000000800 */
[----:B------:R-:W-:Y:S01]  /*0230*/  IMAD.MOV.U32 R8, RZ, RZ, 0x3f6ee581 ;  /* 0x3f6ee581ff087424 */ /* 0x000fe200078e00ff */
[----:B------:R-:W-:Y:S01]  /*0240*/  ISETP.GE.AND P0, PT, R4, RZ, PT ;  /* 0x000000ff0400720c */ /* 0x000fe20003f06270 */
[C---:B------:R-:W-:Y:S01]  /*0250*/  FFMA R5, R0.reuse, R5, -0.015681877732276916504 ;  /* 0xbc80774800057423 */ /* 0x040fe20000000005 */
[----:B------:R-:W-:Y:S01]  /*0260*/  FSETP.NEU.AND P1, PT, R3, RZ, PT ;  /* 0x000000ff0300720b */ /* 0x000fe20003f2d000 */
[----:B------:R-:W-:Y:S02]  /*0270*/  IMAD.MOV.U32 R3, RZ, RZ, 0x4016cbe4 ;  /* 0x4016cbe4ff037424 */ /* 0x000fe400078e00ff */
[----:B------:R-:W-:-:S04]  /*0280*/  FFMA R5, R0, R5, 0.042200751602649688721 ;  /* 0x3d2cdab200057423 */ /* 0x000fc80000000005 */
[----:B------:R-:W-:-:S04]  /*0290*/  FFMA R5, R0, R5, -0.074792981147766113281 ;  /* 0xbd992d1000057423 */ /* 0x000fc80000000005 */
[----:B------:R-:W-:-:S04]  /*02a0*/  FFMA R5, R0, R5, 0.10640415549278259277 ;  /* 0x3dd9ea6c00057423 */ /* 0x000fc80000000005 */
[----:B------:R-:W-:-:S04]  /*02b0*/  FFMA R5, R0, R5, -0.14207722246646881104 ;  /* 0xbe117cb100057423 */ /* 0x000fc80000000005 */
[----:B------:R-:W-:Y:S01]  /*02c0*/  FFMA R5, R0, R5, 0.19993925094604492188 ;  /* 0x3e4cbce000057423 */ /* 0x000fe20000000005 */
[C---:B0-----:R-:W-:Y:S01]  /*02d0*/  FSETP.NEU.AND P3, PT, |R4|.reuse, |R9|, PT ;  /* 0x400000090400720b */ /* 0x041fe20003f6d200 */
[----:B------:R-:W-:Y:S02]  /*02e0*/  FADD R4, |R4|, |R9| ;  /* 0x4000000904047221 */ /* 0x000fe40000000200 */
[----:B------:R-:W-:-:S04]  /*02f0*/  FFMA R5, R0, R5, -0.33333197236061096191 ;  /* 0xbeaaaa7d00057423 */ /* 0x000fc80000000005 */
[----:B------:R-:W-:-:S04]  /*0300*/  FMUL R5, R0, R5 ;  /* 0x0000000500057220 */ /* 0x000fc80000400000 */
[----:B------:R-:W-:Y:S02]  /*0310*/  FFMA R5, R5, R6, R6 ;  /* 0x0000000605057223 */ /* 0x000fe40000000006 */
[----:B------:R-:W0:Y:S02]  /*0320*/  LDC.64 R6, c[0x0][0x380] ;  /* 0x0000e000ff067b82 */ /* 0x000e240000000a00 */
[C---:B------:R-:W-:Y:S01]  /*0330*/  FFMA R0, R8.reuse, 1.6832555532455444336, -R5 ;  /* 0x3fd774eb08007823 */ /* 0x040fe20000000805 */
[----:B------:R-:W-:-:S04]  /*0340*/  FSEL R8, R8, 1.8663789033889770508, !P2 ;  /* 0x3feee58108087808 */ /* 0x000fc80005000000 */
[-C--:B------:R-:W-:Y:S02]  /*0350*/  FSEL R0, R0, R5.reuse, !P2 ;  /* 0x0000000500007208 */ /* 0x080fe40005000000 */
[----:B------:R-:W-:-:S05]  /*0360*/  FSEL R5, R5, -R5, !P2 ;  /* 0x8000000505057208 */ /* 0x000fca0005000000 */
[----:B------:R-:W-:Y:S01]  /*0370*/  @!P0 FFMA R0, R8, 1.6832555532455444336, R5 ;  /* 0x3fd774eb08008823 */ /* 0x000fe20000000005 */
[----:B------:R-:W-:Y:S02]  /*0380*/  @!P3 FSEL R0, R3, 0.78539818525314331055, !P0 ;  /* 0x3f490fdb0300b808 */ /* 0x000fe40004000000 */
[----:B------:R-:W-:Y:S02]  /*0390*/  @!P1 FSEL R0, RZ, 3.1415927410125732422, P0 ;  /* 0x40490fdbff009808 */ /* 0x000fe40000000000 */
[----:B------:R-:W-:Y:S02]  /*03a0*/  FSETP.NAN.AND P0, PT, R4, R4, PT ;  /* 0x000000040400720b */ /* 0x000fe40003f08000 */
[----:B------:R-:W-:Y:S01]  /*03b0*/  LOP3.LUT R5, R0, 0x80000000, R9, 0xb8, !PT ;  /* 0x8000000000057812 */ /* 0x000fe200078eb809 */
[----:B0-----:R-:W-:-:S03]  /*03c0*/  IMAD.WIDE R2, R2, 0x4, R6 ;  /* 0x0000000402027825 */ /* 0x001fc600078e0206 */
[----:B------:R-:W-:-:S05]  /*03d0*/  FSEL R5, R4, R5, P0 ;  /* 0x0000000504057208 */ /* 0x000fca0000000000 */
[----:B------:R-:W-:Y:S01]  /*03e0*/  STG.E desc[UR4][R2.64], R5 ;  /* 0x0000000502007986 */ /* 0x000fe2000c101904 */
[----:B------:R-:W-:Y:S05]  /*03f0*/  EXIT ;  /* 0x000000000000794d */ /* 0x000fea0003800000 */
        .weak           $__internal_0_$__cuda_sm3x_div_rn_noftz_f32_slowpath
        .type           $__internal_0_$__cuda_sm3x_div_rn_noftz_f32_slowpath,@function
        .size           $__internal_0_$__cuda_sm3x_div_rn_noftz_f32_slowpath,(.L_x_14 - $__internal_0_$__cuda_sm3x_div_rn_noftz_f32_slowpath)
$__internal_0_$__cuda_sm3x_div_rn_noftz_f32_slowpath:
[--C-:B------:R-:W-:Y:S01]  /*0400*/  SHF.R.U32.HI R7, RZ, 0x17, R3.reuse ;  /* 0x00000017ff077819 */ /* 0x100fe20000011603 */
[----:B------:R-:W-:Y:S01]  /*0410*/  BSSY.RECONVERGENT B1, `(.L_x_2) ;  /* 0x0000064000017945 */ /* 0x000fe20003800200 */
[--C-:B------:R-:W-:Y:S01]  /*0420*/  SHF.R.U32.HI R5, RZ, 0x17, R0.reuse ;  /* 0x00000017ff057819 */ /* 0x100fe20000011600 */
[----:B------:R-:W-:Y:S01]  /*0430*/  IMAD.MOV.U32 R8, RZ, RZ, R0 ;  /* 0x000000ffff087224 */ /* 0x000fe200078e0000 */
[----:B------:R-:W-:Y:S01]  /*0440*/  LOP3.LUT R7, R7, 0xff, RZ, 0xc0, !PT ;  /* 0x000000ff07077812 */ /* 0x000fe200078ec0ff */
[----:B------:R-:W-:Y:S01]  /*0450*/  IMAD.MOV.U32 R9, RZ, RZ, R3 ;  /* 0x000000ffff097224 */ /* 0x000fe200078e0003 */
[----:B------:R-:W-:-:S03]  /*0460*/  LOP3.LUT R5, R5, 0xff, RZ, 0xc0, !PT ;  /* 0x000000ff05057812 */ /* 0x000fc600078ec0ff */
[----:B------:R-:W-:Y:S02]  /*0470*/  VIADD R12, R7, 0xffffffff ;  /* 0xffffffff070c7836 */ /* 0x000fe40000000000 */
[----:B------:R-:W-:-:S03]  /*0480*/  VIADD R11, R5, 0xffffffff ;  /* 0xffffffff050b7836 */ /* 0x000fc60000000000 */
[----:B------:R-:W-:-:S04]  /*0490*/  ISETP.GT.U32.AND P0, PT, R12, 0xfd, PT ;  /* 0x000000fd0c00780c */ /* 0x000fc80003f04070 */
[----:B------:R-:W-:-:S13]  /*04a0*/  ISETP.GT.U32.OR P0, PT, R11, 0xfd, P0 ;  /* 0x000000fd0b00780c */ /* 0x000fda0000704470 */
[----:B------:R-:W-:Y:S01]  /*04b0*/  @!P0 IMAD.MOV.U32 R10, RZ, RZ, RZ ;  /* 0x000000ffff0a8224 */ /* 0x000fe200078e00ff */
[----:B------:R-:W-:Y:S06]  /*04c0*/  @!P0 BRA `(.L_x_3) ;  /* 0x00000000005c8947 */ /* 0x000fec0003800000 */
[----:B------:R-:W-:Y:S02]  /*04d0*/  FSETP.GTU.FTZ.AND P1, PT, |R3|, +INF , PT ;  /* 0x7f8000000300780b */ /* 0x000fe40003f3c200 */
[----:B------:R-:W-:-:S04]  /*04e0*/  FSETP.GTU.FTZ.AND P0, PT, |R0|, +INF , PT ;  /* 0x7f8000000000780b */ /* 0x000fc80003f1c200 */
[----:B------:R-:W-:-:S13]  /*04f0*/  PLOP3.LUT P0, PT, P0, P1, PT, 0xf8, 0x8f ;  /* 0x00000000008f781c */ /* 0x000fda0000703f70 */
[----:B------:R-:W-:Y:S05]  /*0500*/  @P0 BRA `(.L_x_4) ;  /* 0x00000004004c0947 */ /* 0x000fea0003800000 */
[----:B------:R-:W-:-:S13]  /*0510*/  LOP3.LUT P0, RZ, R9, 0x7fffffff, R8, 0xc8, !PT ;  /* 0x7fffffff09ff7812 */ /* 0x000fda000780c808 */
[----:B------:R-:W-:Y:S05]  /*0520*/  @!P0 BRA `(.L_x_5) ;  /* 0x00000004003c8947 */ /* 0x000fea0003800000 */
[C---:B------:R-:W-:Y:S02]  /*0530*/  FSETP.NEU.FTZ.AND P3, PT, |R0|.reuse, +INF , PT ;  /* 0x7f8000000000780b */ /* 0x040fe40003f7d200 */
[----:B------:R-:W-:Y:S02]  /*0540*/  FSETP.NEU.FTZ.AND P1, PT, |R3|, +INF , PT ;  /* 0x7f8000000300780b */ /* 0x000fe40003f3d200 */
[----:B------:R-:W-:-:S11]  /*0550*/  FSETP.NEU.FTZ.AND P0, PT, |R0|, +INF , PT ;  /* 0x7f8000000000780b */ /* 0x000fd60003f1d200 */
[----:B------:R-:W-:Y:S05]  /*0560*/  @!P1 BRA !P3, `(.L_x_5) ;  /* 0x00000004002c9947 */ /* 0x000fea0005800000 */
[----:B------:R-:W-:-:S04]  /*0570*/  LOP3.LUT P3, RZ, R8, 0x7fffffff, RZ, 0xc0, !PT ;  /* 0x7fffffff08ff7812 */ /* 0x000fc8000786c0ff */
[----:B------:R-:W-:-:S13]  /*0580*/  PLOP3.LUT P1, PT, P1, P3, PT, 0x2f, 0xf2 ;  /* 0x0000000000f2781c */ /* 0x000fda0000f26577 */
[----:B------:R-:W-:Y:S05]  /*0590*/  @P1 BRA `(.L_x_6) ;  /* 0x0000000400181947 */ /* 0x000fea0003800000 */
[----:B------:R-:W-:-:S04]  /*05a0*/  LOP3.LUT P1, RZ, R9, 0x7fffffff, RZ, 0xc0, !PT ;  /* 0x7fffffff09ff7812 */ /* 0x000fc8000782c0ff */
[----:B------:R-:W-:-:S13]  /*05b0*/  PLOP3.LUT P0, PT, P0, P1, PT, 0x2f, 0xf2 ;  /* 0x0000000000f2781c */ /* 0x000fda0000702577 */
[----:B------:R-:W-:Y:S05]  /*05c0*/  @P0 BRA `(.L_x_7) ;  /* 0x0000000400000947 */ /* 0x000fea0003800000 */
[----:B------:R-:W-:Y:S02]  /*05d0*/  ISETP.GE.AND P0, PT, R11, RZ, PT ;  /* 0x000000ff0b00720c */ /* 0x000fe40003f06270 */
[----:B------:R-:W-:-:S11]  /*05e0*/  ISETP.GE.AND P1, PT, R12, RZ, PT ;  /* 0x000000ff0c00720c */ /* 0x000fd60003f26270 */
[----:B------:R-:W-:Y:S02]  /*05f0*/  @P0 IMAD.MOV.U32 R10, RZ, RZ, RZ ;  /* 0x000000ffff0a0224 */ /* 0x000fe400078e00ff */
[----:B------:R-:W-:Y:S01]  /*0600*/  @!P0 FFMA R8, R0, 1.84467440737095516160e+19, RZ ;  /* 0x5f80000000088823 */ /* 0x000fe200000000ff */
[----:B------:R-:W-:Y:S02]  /*0610*/  @!P0 IMAD.MOV.U32 R10, RZ, RZ, -0x40 ;  /* 0xffffffc0ff0a8424 */ /* 0x000fe400078e00ff */
[----:B------:R-:W-:Y:S02]  /*0620*/  @!P1 FFMA R9, R3, 1.84467440737095516160e+19, RZ ;  /* 0x5f80000003099823 */ /* 0x000fe400000000ff */
[----:B------:R-:W-:-:S07]  /*0630*/  @!P1 VIADD R10, R10, 0x40 ;  /* 0x000000400a0a9836 */ /* 0x000fce0000000000 */
.L_x_3:
[----:B------:R-:W-:Y:S01]  /*0640*/  LEA R0, R7, 0xc0800000, 0x17 ;  /* 0xc080000007007811 */ /* 0x000fe200078eb8ff */
[----:B------:R-:W-:Y:S01]  /*0650*/  VIADD R5, R5, 0xffffff81 ;  /* 0xffffff8105057836 */ /* 0x000fe20000000000 */
[----:B------:R-:W-:Y:S03]  /*0660*/  BSSY.RECONVERGENT B2, `(.L_x_8) ;  /* 0x0000035000027945 */ /* 0x000fe60003800200 */
[----:B------:R-:W-:Y:S01]  /*0670*/  IMAD.IADD R9, R9, 0x1, -R0 ;  /* 0x0000000109097824 */ /* 0x000fe200078e0a00 */
[C---:B------:R-:W-:Y:S01]  /*0680*/  IADD3 R7, PT, PT, R5.reuse, 0x7f, -R7 ;  /* 0x0000007f05077810 */ /* 0x040fe20007ffe807 */
[----:B------:R-:W-:Y:S02]  /*0690*/  IMAD R0, R5, -0x800000, R8 ;  /* 0xff80000005007824 */ /* 0x000fe400078e0208 */
[----:B------:R-:W0:Y:S01]  /*06a0*/  MUFU.RCP R11, R9 ;  /* 0x00000009000b7308 */ /* 0x000e220000001000 */
[----:B------:R-:W-:Y:S01]  /*06b0*/  FADD.FTZ R13, -R9, -RZ ;  /* 0x800000ff090d7221 */ /* 0x000fe20000010100 */
[----:B------:R-:W-:-:S03]  /*06c0*/  IMAD.IADD R7, R7, 0x1, R10 ;  /* 0x0000000107077824 */ /* 0x000fc600078e020a */
[----:B0-----:R-:W-:-:S04]  /*06d0*/  FFMA R12, R11, R13, 1 ;  /* 0x3f8000000b0c7423 */ /* 0x001fc8000000000d */
[----:B------:R-:W-:-:S04]  /*06e0*/  FFMA R15, R11, R12, R11 ;  /* 0x0000000c0b0f7223 */ /* 0x000fc8000000000b */
[----:B------:R-:W-:-:S04]  /*06f0*/  FFMA R8, R0, R15, RZ ;  /* 0x0000000f00087223 */ /* 0x000fc800000000ff */
[----:B------:R-:W-:-:S04]  /*0700*/  FFMA R11, R13, R8, R0 ;  /* 0x000000080d0b7223 */ /* 0x000fc80000000000 */
[----:B------:R-:W-:-:S04]  /*0710*/  FFMA R8, R15, R11, R8 ;  /* 0x0000000b0f087223 */ /* 0x000fc80000000008 */
[----:B------:R-:W-:-:S04]  /*0720*/  FFMA R13, R13, R8, R0 ;  /* 0x000000080d0d7223 */ /* 0x000fc80000000000 */
[----:B------:R-:W-:-:S05]  /*0730*/  FFMA R0, R15, R13, R8 ;  /* 0x0000000d0f007223 */ /* 0x000fca0000000008 */
[----:B------:R-:W-:-:S04]  /*0740*/  SHF.R.U32.HI R5, RZ, 0x17, R0 ;  /* 0x00000017ff057819 */ /* 0x000fc80000011600 */
[----:B------:R-:W-:-:S05]  /*0750*/  LOP3.LUT R5, R5, 0xff, RZ, 0xc0, !PT ;  /* 0x000000ff05057812 */ /* 0x000fca00078ec0ff */
[----:B------:R-:W-:-:S04]  /*0760*/  IMAD.IADD R9, R5, 0x1, R7 ;  /* 0x0000000105097824 */ /* 0x000fc800078e0207 */
[----:B------:R-:W-:-:S05]  /*0770*/  VIADD R5, R9, 0xffffffff ;  /* 0xffffffff09057836 */ /* 0x000fca0000000000 */
[----:B------:R-:W-:-:S13]  /*0780*/  ISETP.GE.U32.AND P0, PT, R5, 0xfe, PT ;  /* 0x000000fe0500780c */ /* 0x000fda0003f06070 */
[----:B------:R-:W-:Y:S05]  /*0790*/  @!P0 BRA `(.L_x_9) ;  /* 0x0000000000808947 */ /* 0x000fea0003800000 */
[----:B------:R-:W-:-:S13]  /*07a0*/  ISETP.GT.AND P0, PT, R9, 0xfe, PT ;  /* 0x000000fe0900780c */ /* 0x000fda0003f04270 */
[----:B------:R-:W-:Y:S05]  /*07b0*/  @P0 BRA `(.L_x_10) ;  /* 0x00000000006c0947 */ /* 0x000fea0003800000 */
[----:B------:R-:W-:-:S13]  /*07c0*/  ISETP.GE.AND P0, PT, R9, 0x1, PT ;  /* 0x000000010900780c */ /* 0x000fda0003f06270 */
[----:B------:R-:W-:Y:S05]  /*07d0*/  @P0 BRA `(.L_x_11) ;  /* 0x0000000000740947 */ /* 0x000fea0003800000 */
[----:B------:R-:W-:Y:S02]  /*07e0*/  ISETP.GE.AND P0, PT, R9, -0x18, PT ;  /* 0xffffffe80900780c */ /* 0x000fe40003f06270 */
[----:B------:R-:W-:-:S11]  /*07f0*/  LOP3.LUT R0, R0, 0x80000000, RZ, 0xc0, !PT ;  /* 0x8000000000007812 */ /* 0x000fd600078ec0ff */
[----:B------:R-:W-:Y:S05]  /*0800*/  @!P0 BRA `(.L_x_11) ;  /* 0x0000000000688947 */ /* 0x000fea0003800000 */
[-CC-:B------:R-:W-:Y:S01]  /*0810*/  FFMA.RZ R5, R15, R13.reuse, R8.reuse ;  /* 0x0000000d0f057223 */ /* 0x180fe2000000c008 */
[C---:B------:R-:W-:Y:S01]  /*0820*/  VIADD R10, R9.reuse, 0x20 ;  /* 0x00000020090a7836 */ /* 0x040fe20000000000 */
[C---:B------:R-:W-:Y:S02]  /*0830*/  ISETP.NE.AND P3, PT, R9.reuse, RZ, PT ;  /* 0x000000ff0900720c */ /* 0x040fe40003f65270 */
[----:B------:R-:W-:Y:S01]  /*0840*/  ISETP.NE.AND P1, PT, R9, RZ, PT ;  /* 0x000000ff0900720c */ /* 0x000fe20003f25270 */
[----:B------:R-:W-:Y:S01]  /*0850*/  IMAD.MOV R9, RZ, RZ, -R9 ;  /* 0x000000ffff097224 */ /* 0x000fe200078e0a09 */
[----:B------:R-:W-:Y:S01]  /*0860*/  LOP3.LUT R7, R5, 0x7fffff, RZ, 0xc0, !PT ;  /* 0x007fffff05077812 */ /* 0x000fe200078ec0ff */
[CCC-:B------:R-:W-:Y:S01]  /*0870*/  FFMA.RP R5, R15.reuse, R13.reuse, R8.reuse ;  /* 0x0000000d0f057223 */ /* 0x1c0fe20000008008 */
[----:B------:R-:W-:Y:S02]  /*0880*/  FFMA.RM R8, R15, R13, R8 ;  /* 0x0000000d0f087223 */ /* 0x000fe40000004008 */
[----:B------:R-:W-:-:S03]  /*0890*/  LOP3.LUT R7, R7, 0x800000, RZ, 0xfc, !PT ;  /* 0x0080000007077812 */ /* 0x000fc600078efcff */
[----:B------:R-:W-:Y:S02]  /*08a0*/  FSETP.NEU.FTZ.AND P0, PT, R5, R8, PT ;  /* 0x000000080500720b */ /* 0x000fe40003f1d000 */
[----:B------:R-:W-:Y:S02]  /*08b0*/  SHF.L.U32 R10, R7, R10, RZ ;  /* 0x0000000a070a7219 */ /* 0x000fe400000006ff */
[----:B------:R-:W-:Y:S02]  /*08c0*/  SEL R8, R9, RZ, P3 ;  /* 0x000000ff09087207 */ /* 0x000fe40001800000 */
[----:B------:R-:W-:Y:S02]  /*08d0*/  ISETP.NE.AND P1, PT, R10, RZ, P1 ;  /* 0x000000ff0a00720c */ /* 0x000fe40000f25270 */
[----:B------:R-:W-:Y:S02]  /*08e0*/  SHF.R.U32.HI R8, RZ, R8, R7 ;  /* 0x00000008ff087219 */ /* 0x000fe40000011607 */
[----:B------:R-:W-:-:S02]  /*08f0*/  PLOP3.LUT P0, PT, P0, P1, PT, 0xf8, 0x8f ;  /* 0x00000000008f781c */ /* 0x000fc40000703f70 */
[----:B------:R-:W-:Y:S02]  /*0900*/  SHF.R.U32.HI R10, RZ, 0x1, R8 ;  /* 0x00000001ff0a7819 */ /* 0x000fe40000011608 */
[----:B------:R-:W-:-:S04]  /*0910*/  SEL R5, RZ, 0x1, !P0 ;  /* 0x00000001ff057807 */ /* 0x000fc80004000000 */
[----:B------:R-:W-:-:S04]  /*0920*/  LOP3.LUT R5, R5, 0x1, R10, 0xf8, !PT ;  /* 0x0000000105057812 */ /* 0x000fc800078ef80a */
[----:B------:R-:W-:-:S05]  /*0930*/  LOP3.LUT R5, R5, R8, RZ, 0xc0, !PT ;  /* 0x0000000805057212 */ /* 0x000fca00078ec0ff */
[----:B------:R-:W-:-:S05]  /*0940*/  IMAD.IADD R5, R10, 0x1, R5 ;  /* 0x000000010a057824 */ /* 0x000fca00078e0205 */
[----:B------:R-:W-:Y:S01]  /*0950*/  LOP3.LUT R0, R5, R0, RZ, 0xfc, !PT ;  /* 0x0000000005007212 */ /* 0x000fe200078efcff */
[----:B------:R-:W-:Y:S06]  /*0960*/  BRA `(.L_x_11) ;  /* 0x0000000000107947 */ /* 0x000fec0003800000 */
.L_x_10:
[----:B------:R-:W-:-:S04]  /*0970*/  LOP3.LUT R0, R0, 0x80000000, RZ, 0xc0, !PT ;  /* 0x8000000000007812 */ /* 0x000fc800078ec0ff */
[----:B------:R-:W-:Y:S01]  /*0980*/  LOP3.LUT R0, R0, 0x7f800000, RZ, 0xfc, !PT ;  /* 0x7f80000000007812 */ /* 0x000fe200078efcff */
[----:B------:R-:W-:Y:S06]  /*0990*/  BRA `(.L_x_11) ;  /* 0x0000000000047947 */ /* 0x000fec0003800000 */
.L_x_9:
[----:B------:R-:W-:-:S07]  /*09a0*/  IMAD R0, R7, 0x800000, R0 ;  /* 0x0080000007007824 */ /* 0x000fce00078e0200 */
.L_x_11:
[----:B------:R-:W-:Y:S05]  /*09b0*/  BSYNC.RECONVERGENT B2 ;  /* 0x0000000000027941 */ /* 0x000fea0003800200 */
.L_x_8:
[----:B------:R-:W-:Y:S05]  /*09c0*/  BRA `(.L_x_12) ;  /* 0x0000000000207947 */ /* 0x000fea0003800000 */
.L_x_7:
[----:B------:R-:W-:-:S04]  /*09d0*/  LOP3.LUT R0, R9, 0x80000000, R8, 0x48, !PT ;  /* 0x8000000009007812 */ /* 0x000fc800078e4808 */
[----:B------:R-:W-:Y:S01]  /*09e0*/  LOP3.LUT R0, R0, 0x7f800000, RZ, 0xfc, !PT ;  /* 0x7f80000000007812 */ /* 0x000fe200078efcff */
[----:B------:R-:W-:Y:S06]  /*09f0*/  BRA `(.L_x_12) ;  /* 0x0000000000147947 */ /* 0x000fec0003800000 */
.L_x_6:
[----:B------:R-:W-:Y:S01]  /*0a00*/  LOP3.LUT R0, R9, 0x80000000, R8, 0x48, !PT ;  /* 0x8000000009007812 */ /* 0x000fe200078e4808 */
[----:B------:R-:W-:Y:S06]  /*0a10*/  BRA `(.L_x_12) ;  /* 0x00000000000c7947 */ /* 0x000fec0003800000 */
.L_x_5:
[----:B------:R-:W0:Y:S01]  /*0a20*/  MUFU.RSQ R0, -QNAN ;  /* 0xffc0000000007908 */ /* 0x000e220000001400 */
[----:B------:R-:W-:Y:S05]  /*0a30*/  BRA `(.L_x_12) ;  /* 0x0000000000047947 */ /* 0x000fea0003800000 */
.L_x_4:
[----:B------:R-:W-:-:S07]  /*0a40*/  FADD.FTZ R0, R0, R3 ;  /* 0x0000000300007221 */ /* 0x000fce0000010000 */
.L_x_12:
[----:B------:R-:W-:Y:S05]  /*0a50*/  BSYNC.RECONVERGENT B1 ;  /* 0x0000000000017941 */ /* 0x000fea0003800200 */
.L_x_2:
[----:B------:R-:W-:-:S04]  /*0a60*/  IMAD.MOV.U32 R7, RZ, RZ, 0x0 ;  /* 0x00000000ff077424 */ /* 0x000fc800078e00ff */
[----:B0-----:R-:W-:Y:S05]  /*0a70*/  RET.REL.NODEC R6 `(atan2Govaluate1X3) ;  /* 0xfffffff406607950 */ /* 0x001fea0003c3ffff */
.L_x_13:
[----:B------:R-:W-:-:S00]  /*0a80*/  BRA `(.L_x_13) ;  /* 0xfffffffc00fc7947 */ /* 0x000fc0000383ffff */
[----:B------:R-:W-:-:S00]  /*0a90*/  NOP ;  /* 0x0000000000007918 */ /* 0x000fc00000000000 */
        /* <DEDUP_REMOVED lines=14> */
.L_x_14:


//--------------------- .nv.shared.reserved.0     --------------------------
	.section	.nv.shared.reserved.0,"aw",@nobits
	.weak		__nv_reservedSMEM_offset_0_alias
	.size		__nv_reservedSMEM_offset_0_alias, 0, 64
	.other		__nv_reservedSMEM_offset_0_alias,@"STO_CUDA_RESERVED_SHARED STV_DEFAULT"
__nv_reservedSMEM_offset_0_alias:
	.zero		0
	.zero		64


//--------------------- .nv.constant0.atan2Govaluate1X3 --------------------------
	.section	.nv.constant0.atan2Govaluate1X3,"a",@progbits
	.sectionflags	@""
	.align	4
.nv.constant0.atan2Govaluate1X3:
	.zero		924


//--------------------- SYMBOLS --------------------------

	.type		.nv.reservedSmem.offset0,@object
	.size		.nv.reservedSmem.offset0,0x4
